//
// Generated by NVIDIA NVVM Compiler
//
// Compiler Build ID: CL-36424714
// Cuda compilation tools, release 13.0, V13.0.88
// Based on NVVM 20.0.0
//

.version 9.0
.target sm_100
.address_size 64

	// .globl	_Z9vector_fniPiS_

.visible .entry _Z9vector_fniPiS_(
	.param .u32 _Z9vector_fniPiS__param_0,
	.param .u64 .ptr .align 1 _Z9vector_fniPiS__param_1,
	.param .u64 .ptr .align 1 _Z9vector_fniPiS__param_2
)
{
	.reg .pred 	%p<7>;
	.reg .b32 	%r<60>;
	.reg .b64 	%rd<13>;

	ld.param.u32 	%r24, [_Z9vector_fniPiS__param_0];
	ld.param.u64 	%rd3, [_Z9vector_fniPiS__param_1];
	ld.param.u64 	%rd2, [_Z9vector_fniPiS__param_2];
	cvta.to.global.u64 	%rd1, %rd3;
	mov.u32 	%r26, %ctaid.x;
	mov.u32 	%r27, %ntid.x;
	mov.u32 	%r28, %tid.x;
	mad.lo.s32 	%r54, %r26, %r27, %r28;
	mov.u32 	%r29, %nctaid.x;
	mul.lo.s32 	%r2, %r27, %r29;
	setp.ge.s32 	%p1, %r54, %r24;
	mov.b32 	%r59, 0;
	@%p1 bra 	$L__BB0_7;
	add.s32 	%r32, %r54, %r2;
	max.s32 	%r33, %r24, %r32;
	setp.lt.s32 	%p2, %r32, %r24;
	selp.u32 	%r34, 1, 0, %p2;
	add.s32 	%r35, %r32, %r34;
	sub.s32 	%r36, %r33, %r35;
	div.u32 	%r37, %r36, %r2;
	add.s32 	%r38, %r37, %r34;
	add.s32 	%r3, %r38, 1;
	and.b32  	%r4, %r3, 3;
	setp.lt.u32 	%p3, %r38, 3;
	mov.b32 	%r59, 0;
	@%p3 bra 	$L__BB0_4;
	and.b32  	%r40, %r3, -4;
	shl.b32 	%r5, %r2, 2;
	neg.s32 	%r50, %r40;
	mov.b32 	%r59, 0;
	mul.wide.s32 	%rd6, %r2, 4;
$L__BB0_3:
	mul.wide.s32 	%rd4, %r54, 4;
	add.s64 	%rd5, %rd1, %rd4;
	ld.global.u32 	%r41, [%rd5];
	add.s32 	%r42, %r41, %r59;
	add.s64 	%rd7, %rd5, %rd6;
	ld.global.u32 	%r43, [%rd7];
	add.s32 	%r44, %r43, %r42;
	add.s64 	%rd8, %rd7, %rd6;
	ld.global.u32 	%r45, [%rd8];
	add.s32 	%r46, %r45, %r44;
	add.s64 	%rd9, %rd8, %rd6;
	ld.global.u32 	%r47, [%rd9];
	add.s32 	%r59, %r47, %r46;
	add.s32 	%r54, %r54, %r5;
	add.s32 	%r50, %r50, 4;
	setp.ne.s32 	%p4, %r50, 0;
	@%p4 bra 	$L__BB0_3;
$L__BB0_4:
	setp.eq.s32 	%p5, %r4, 0;
	@%p5 bra 	$L__BB0_7;
	neg.s32 	%r56, %r4;
$L__BB0_6:
	.pragma "nounroll";
	mul.wide.s32 	%rd10, %r54, 4;
	add.s64 	%rd11, %rd1, %rd10;
	ld.global.u32 	%r48, [%rd11];
	add.s32 	%r59, %r48, %r59;
	add.s32 	%r54, %r54, %r2;
	add.s32 	%r56, %r56, 1;
	setp.ne.s32 	%p6, %r56, 0;
	@%p6 bra 	$L__BB0_6;
$L__BB0_7:
	cvta.to.global.u64 	%rd12, %rd2;
	atom.global.add.u32 	%r49, [%rd12], %r59;
	ret;

}


// ===== COMPILED SASS (sm_100) =====

	.target	sm_100

	.elftype	@"ET_EXEC"


//--------------------- .note.nv.tkinfo           --------------------------
	.section	.note.nv.tkinfo,"",@"SHT_NOTE"
	.sectionflags	@"SHF_NOTE_NV_TKINFO"
	.tkinfo
        /*0018*/ 	.word	0x00000002
        /*0030*/ 	.string	""
        /*0030*/ 	.string	"ptxas"
        /*0030*/ 	.string	"Cuda compilation tools, release 13.0, V13.0.88"
        /*0030*/ 	.string	"Build cuda_13.0.r13.0/compiler.36424714_0"
        /*0030*/ 	.string	"-arch sm_100 -m 64 "



//--------------------- .note.nv.cuinfo           --------------------------
	.section	.note.nv.cuinfo,"",@"SHT_NOTE"
	.sectionflags	@"SHF_NOTE_NV_CUINFO"
        /*0018*/ 	.short	0x0002
        /*001a*/ 	.short	0x0064
        /*001c*/ 	.short	0x0082
	.zero		2


//--------------------- .nv.info                  --------------------------
	.section	.nv.info,"",@"SHT_CUDA_INFO"
	.align	4


	//----- nvinfo : EIATTR_REGCOUNT
	.align		4
        /*0000*/ 	.byte	0x04, 0x2f
        /*0002*/ 	.short	(.L_1 - .L_0)
	.align		4
.L_0:
        /*0004*/ 	.word	index@(_Z9vector_fniPiS_)
        /*0008*/ 	.word	0x00000020


	//----- nvinfo : EIATTR_FRAME_SIZE
	.align		4
.L_1:
        /*000c*/ 	.byte	0x04, 0x11
        /*000e*/ 	.short	(.L_3 - .L_2)
	.align		4
.L_2:
        /*0010*/ 	.word	index@(_Z9vector_fniPiS_)
        /*0014*/ 	.word	0x00000000


	//----- nvinfo : EIATTR_MIN_STACK_SIZE
	.align		4
.L_3:
        /*0018*/ 	.byte	0x04, 0x12
        /*001a*/ 	.short	(.L_5 - .L_4)
	.align		4
.L_4:
        /*001c*/ 	.word	index@(_Z9vector_fniPiS_)
        /*0020*/ 	.word	0x00000000
.L_5:


//--------------------- .nv.compat                --------------------------
	.section	.nv.compat,"",@"SHT_CUDA_COMPAT_INFO"
	.align	4
        /*0000*/ 	.byte	0x02, 0x09, 0x00, 0x00, 0x02, 0x02, 0x01, 0x00, 0x02, 0x05, 0x05, 0x00, 0x03, 0x07, 0x01, 0x01
        /*0010*/ 	.byte	0x02, 0x03, 0x00, 0x00, 0x02, 0x06, 0x01, 0x00, 0x04, 0x0b, 0x08, 0x00, 0x09, 0x00, 0x00, 0x00
        /*0020*/ 	.byte	0x00, 0x00, 0x00, 0x00


//--------------------- .nv.info._Z9vector_fniPiS_ --------------------------
	.section	.nv.info._Z9vector_fniPiS_,"",@"SHT_CUDA_INFO"
	.sectionflags	@""
	.align	4


	//----- nvinfo : EIATTR_CUDA_API_VERSION
	.align		4
        /*0000*/ 	.byte	0x04, 0x37
        /*0002*/ 	.short	(.L_7 - .L_6)
.L_6:
        /*0004*/ 	.word	0x00000082


	//----- nvinfo : EIATTR_KPARAM_INFO
	.align		4
.L_7:
        /*0008*/ 	.byte	0x04, 0x17
        /*000a*/ 	.short	(.L_9 - .L_8)
.L_8:
        /*000c*/ 	.word	0x00000000
        /*0010*/ 	.short	0x0002
        /*0012*/ 	.short	0x0010
        /*0014*/ 	.byte	0x00, 0xf5, 0x21, 0x00


	//----- nvinfo : EIATTR_KPARAM_INFO
	.align		4
.L_9:
        /*0018*/ 	.byte	0x04, 0x17
        /*001a*/ 	.short	(.L_11 - .L_10)
.L_10:
        /*001c*/ 	.word	0x00000000
        /*0020*/ 	.short	0x0001
        /*0022*/ 	.short	0x0008
        /*0024*/ 	.byte	0x00, 0xf5, 0x21, 0x00


	//----- nvinfo : EIATTR_KPARAM_INFO
	.align		4
.L_11:
        /*0028*/ 	.byte	0x04, 0x17
        /*002a*/ 	.short	(.L_13 - .L_12)
.L_12:
        /*002c*/ 	.word	0x00000000
        /*0030*/ 	.short	0x0000
        /*0032*/ 	.short	0x0000
        /*0034*/ 	.byte	0x00, 0xf0, 0x11, 0x00


	//----- nvinfo : EIATTR_SPARSE_MMA_MASK
	.align		4
.L_13:
        /*0038*/ 	.byte	0x03, 0x50
        /*003a*/ 	.short	0x0000


	//----- nvinfo : EIATTR_MAXREG_COUNT
	.align		4
        /*003c*/ 	.byte	0x03, 0x1b
        /*003e*/ 	.short	0x00ff


	//----- nvinfo : EIATTR_MERCURY_ISA_VERSION
	.align		4
        /*0040*/ 	.byte	0x03, 0x5f
        /*0042*/ 	.short	0x0101


	//----- nvinfo : EIATTR_INT_WARP_WIDE_INSTR_OFFSETS
	.align		4
        /*0044*/ 	.byte	0x04, 0x31
        /*0046*/ 	.short	(.L_15 - .L_14)


	//   ....[0]....
.L_14:
        /*0048*/ 	.word	0x00000a80


	//   ....[1]....
        /*004c*/ 	.word	0x00000aa0


	//----- nvinfo : EIATTR_VRC_CTA_INIT_COUNT
	.align		4
.L_15:
        /*0050*/ 	.byte	0x02, 0x4a
	.zero		1
	.zero		1


	//----- nvinfo : EIATTR_EXIT_INSTR_OFFSETS
	.align		4
        /*0054*/ 	.byte	0x04, 0x1c
        /*0056*/ 	.short	(.L_17 - .L_16)


	//   ....[0]....
.L_16:
        /*0058*/ 	.word	0x00000af0


	//----- nvinfo : EIATTR_CRS_STACK_SIZE
	.align		4
.L_17:
        /*005c*/ 	.byte	0x04, 0x1e
        /*005e*/ 	.short	(.L_19 - .L_18)
.L_18:
        /*0060*/ 	.word	0x00000000


	//----- nvinfo : EIATTR_CBANK_PARAM_SIZE
	.align		4
.L_19:
        /*0064*/ 	.byte	0x03, 0x19
        /*0066*/ 	.short	0x0018


	//----- nvinfo : EIATTR_PARAM_CBANK
	.align		4
        /*0068*/ 	.byte	0x04, 0x0a
        /*006a*/ 	.short	(.L_21 - .L_20)
	.align		4
.L_20:
        /*006c*/ 	.word	index@(.nv.constant0._Z9vector_fniPiS_)
        /*0070*/ 	.short	0x0380
        /*0072*/ 	.short	0x0018


	//----- nvinfo : EIATTR_SW_WAR
	.align		4
.L_21:
        /*0074*/ 	.byte	0x04, 0x36
        /*0076*/ 	.short	(.L_23 - .L_22)
.L_22:
        /*0078*/ 	.word	0x00000008
.L_23:


//--------------------- .nv.callgraph             --------------------------
	.section	.nv.callgraph,"",@"SHT_CUDA_CALLGRAPH"
	.align	4
	.sectionentsize	8
	.align		4
        /*0000*/ 	.word	0x00000000
	.align		4
        /*0004*/ 	.word	0xffffffff
	.align		4
        /*0008*/ 	.word	0x00000000
	.align		4
        /*000c*/ 	.word	0xfffffffe
	.align		4
        /*0010*/ 	.word	0x00000000
	.align		4
        /*0014*/ 	.word	0xfffffffd
	.align		4
        /*0018*/ 	.word	0x00000000
	.align		4
        /*001c*/ 	.word	0xfffffffc


//--------------------- .text._Z9vector_fniPiS_   --------------------------
	.section	.text._Z9vector_fniPiS_,"ax",@progbits
	.align	128
        .global         _Z9vector_fniPiS_
        .type           _Z9vector_fniPiS_,@function
        .size           _Z9vector_fniPiS_,(.L_x_13 - _Z9vector_fniPiS_)
        .other          _Z9vector_fniPiS_,@"STO_CUDA_ENTRY STV_DEFAULT"
_Z9vector_fniPiS_:
.text._Z9vector_fniPiS_:
[----:B------:R-:W-:Y:S01]  /*0000*/  LDC R1, c[0x0][0x37c] ;  /* 0x0000df00ff017b82 */ /* 0x000fe20000000800 */
[----:B------:R-:W0:Y:S07]  /*0010*/  S2R R3, SR_TID.X ;  /* 0x0000000000037919 */ /* 0x000e2e0000002100 */
[----:B------:R-:W0:Y:S01]  /*0020*/  S2UR UR4, SR_CTAID.X ;  /* 0x00000000000479c3 */ /* 0x000e220000002500 */
[----:B------:R-:W1:Y:S01]  /*0030*/  LDCU UR8, c[0x0][0x380] ;  /* 0x00007000ff0877ac */ /* 0x000e620008000800 */
[----:B------:R-:W-:Y:S01]  /*0040*/  BSSY.RECONVERGENT B2, `(.L_x_0) ;  /* 0x00000a1000027945 */ /* 0x000fe20003800200 */
[----:B------:R-:W-:Y:S01]  /*0050*/  IMAD.MOV.U32 R5, RZ, RZ, RZ ;  /* 0x000000ffff057224 */ /* 0x000fe200078e00ff */
[----:B------:R-:W2:Y:S04]  /*0060*/  LDCU.64 UR6, c[0x0][0x358] ;  /* 0x00006b00ff0677ac */ /* 0x000ea80008000a00 */
[----:B------:R-:W0:Y:S01]  /*0070*/  LDC R2, c[0x0][0x360] ;  /* 0x0000d800ff027b82 */ /* 0x000e220000000800 */
[----:B------:R-:W3:Y:S01]  /*0080*/  LDCU UR5, c[0x0][0x370] ;  /* 0x00006e00ff0577ac */ /* 0x000ee20008000800 */
[----:B0-----:R-:W-:-:S02]  /*0090*/  IMAD R3, R2, UR4, R3 ;  /* 0x0000000402037c24 */ /* 0x001fc4000f8e0203 */
[----:B---3--:R-:W-:-:S03]  /*00a0*/  IMAD R2, R2, UR5, RZ ;  /* 0x0000000502027c24 */ /* 0x008fc6000f8e02ff */
[----:B-1----:R-:W-:-:S13]  /*00b0*/  ISETP.GE.AND P0, PT, R3, UR8, PT ;  /* 0x0000000803007c0c */ /* 0x002fda000bf06270 */
[----:B--2---:R-:W-:Y:S05]  /*00c0*/  @P0 BRA `(.L_x_1) ;  /* 0x0000000800600947 */ /* 0x004fea0003800000 */
[----:B------:R-:W0:Y:S01]  /*00d0*/  I2F.U32.RP R8, R2 ;  /* 0x0000000200087306 */ /* 0x000e220000209000 */
[C---:B------:R-:W-:Y:S01]  /*00e0*/  IMAD.IADD R0, R2.reuse, 0x1, R3 ;  /* 0x0000000102007824 */ /* 0x040fe200078e0203 */
[----:B------:R-:W-:Y:S01]  /*00f0*/  IADD3 R9, PT, PT, RZ, -R2, RZ ;  /* 0x80000002ff097210 */ /* 0x000fe20007ffe0ff */
[----:B------:R-:W-:Y:S01]  /*0100*/  BSSY.RECONVERGENT B1, `(.L_x_2) ;  /* 0x0000089000017945 */ /* 0x000fe20003800200 */
[----:B------:R-:W-:Y:S02]  /*0110*/  ISETP.NE.U32.AND P2, PT, R2, RZ, PT ;  /* 0x000000ff0200720c */ /* 0x000fe40003f45070 */
[C---:B------:R-:W-:Y:S02]  /*0120*/  ISETP.GE.AND P0, PT, R0.reuse, UR8, PT ;  /* 0x0000000800007c0c */ /* 0x040fe4000bf06270 */
[----:B------:R-:W-:Y:S02]  /*0130*/  VIMNMX R7, PT, PT, R0, UR8, !PT ;  /* 0x0000000800077c48 */ /* 0x000fe4000ffe0100 */
[----:B------:R-:W-:-:S04]  /*0140*/  SEL R6, RZ, 0x1, P0 ;  /* 0x00000001ff067807 */ /* 0x000fc80000000000 */
[----:B------:R-:W-:Y:S01]  /*0150*/  IADD3 R7, PT, PT, R7, -R0, -R6 ;  /* 0x8000000007077210 */ /* 0x000fe20007ffe806 */
[----:B0-----:R-:W0:Y:S02]  /*0160*/  MUFU.RCP R8, R8 ;  /* 0x0000000800087308 */ /* 0x001e240000001000 */
[----:B0-----:R-:W-:-:S06]  /*0170*/  VIADD R4, R8, 0xffffffe ;  /* 0x0ffffffe08047836 */ /* 0x001fcc0000000000 */
[----:B------:R0:W1:Y:S02]  /*0180*/  F2I.FTZ.U32.TRUNC.NTZ R5, R4 ;  /* 0x0000000400057305 */ /* 0x000064000021f000 */
[----:B0-----:R-:W-:Y:S02]  /*0190*/  HFMA2 R4, -RZ, RZ, 0, 0 ;  /* 0x00000000ff047431 */ /* 0x001fe400000001ff */
[----:B-1----:R-:W-:-:S04]  /*01a0*/  IMAD R9, R9, R5, RZ ;  /* 0x0000000509097224 */ /* 0x002fc800078e02ff */
[----:B------:R-:W-:-:S06]  /*01b0*/  IMAD.HI.U32 R8, R5, R9, R4 ;  /* 0x0000000905087227 */ /* 0x000fcc00078e0004 */
[----:B------:R-:W-:-:S04]  /*01c0*/  IMAD.HI.U32 R5, R8, R7, RZ ;  /* 0x0000000708057227 */ /* 0x000fc800078e00ff */
[----:B------:R-:W-:-:S04]  /*01d0*/  IMAD.MOV R0, RZ, RZ, -R5 ;  /* 0x000000ffff007224 */ /* 0x000fc800078e0a05 */
[----:B------:R-:W-:-:S05]  /*01e0*/  IMAD R7, R2, R0, R7 ;  /* 0x0000000002077224 */ /* 0x000fca00078e0207 */
[----:B------:R-:W-:-:S13]  /*01f0*/  ISETP.GE.U32.AND P0, PT, R7, R2, PT ;  /* 0x000000020700720c */ /* 0x000fda0003f06070 */
[----:B------:R-:W-:Y:S01]  /*0200*/  @P0 IADD3 R7, PT, PT, -R2, R7, RZ ;  /* 0x0000000702070210 */ /* 0x000fe20007ffe1ff */
[----:B------:R-:W-:-:S03]  /*0210*/  @P0 VIADD R5, R5, 0x1 ;  /* 0x0000000105050836 */ /* 0x000fc60000000000 */
[----:B------:R-:W-:-:S13]  /*0220*/  ISETP.GE.U32.AND P1, PT, R7, R2, PT ;  /* 0x000000020700720c */ /* 0x000fda0003f26070 */
[----:B------:R-:W-:Y:S02]  /*0230*/  @P1 IADD3 R5, PT, PT, R5, 0x1, RZ ;  /* 0x0000000105051810 */ /* 0x000fe40007ffe0ff */
[----:B------:R-:W-:-:S05]  /*0240*/  @!P2 LOP3.LUT R5, RZ, R2, RZ, 0x33, !PT ;  /* 0x00000002ff05a212 */ /* 0x000fca00078e33ff */
[----:B------:R-:W-:-:S05]  /*0250*/  IMAD.IADD R5, R6, 0x1, R5 ;  /* 0x0000000106057824 */ /* 0x000fca00078e0205 */
[C---:B------:R-:W-:Y:S02]  /*0260*/  ISETP.GE.U32.AND P0, PT, R5.reuse, 0x3, PT ;  /* 0x000000030500780c */ /* 0x040fe40003f06070 */
[----:B------:R-:W-:Y:S01]  /*0270*/  IADD3 R0, PT, PT, R5, 0x1, RZ ;  /* 0x0000000105007810 */ /* 0x000fe20007ffe0ff */
[----:B------:R-:W-:-:S03]  /*0280*/  IMAD.MOV.U32 R5, RZ, RZ, RZ ;  /* 0x000000ffff057224 */ /* 0x000fc600078e00ff */
[----:B------:R-:W-:-:S07]  /*0290*/  LOP3.LUT R4, R0, 0x3, RZ, 0xc0, !PT ;  /* 0x0000000300047812 */ /* 0x000fce00078ec0ff */
[----:B------:R-:W-:Y:S05]  /*02a0*/  @!P0 BRA `(.L_x_3) ;  /* 0x0000000400b88947 */ /* 0x000fea0003800000 */
[----:B------:R-:W-:Y:S01]  /*02b0*/  LOP3.LUT R0, R0, 0xfffffffc, RZ, 0xc0, !PT ;  /* 0xfffffffc00007812 */ /* 0x000fe200078ec0ff */
[----:B------:R-:W-:Y:S01]  /*02c0*/  BSSY.RELIABLE B0, `(.L_x_4) ;  /* 0x000005d000007945 */ /* 0x000fe20003800100 */
[----:B------:R-:W-:Y:S02]  /*02d0*/  IMAD.MOV.U32 R5, RZ, RZ, RZ ;  /* 0x000000ffff057224 */ /* 0x000fe400078e00ff */
[----:B------:R-:W-:-:S04]  /*02e0*/  IADD3 R0, PT, PT, -R0, RZ, RZ ;  /* 0x000000ff00007210 */ /* 0x000fc80007ffe1ff */
[----:B------:R-:W-:-:S13]  /*02f0*/  ISETP.GE.AND P0, PT, R0, RZ, PT ;  /* 0x000000ff0000720c */ /* 0x000fda0003f06270 */
[----:B------:R-:W-:Y:S05]  /*0300*/  @P0 BRA `(.L_x_5) ;  /* 0x0000000400600947 */ /* 0x000fea0003800000 */
[----:B------:R-:W-:Y:S01]  /*0310*/  IADD3 R6, PT, PT, -R0, RZ, RZ ;  /* 0x000000ff00067210 */ /* 0x000fe20007ffe1ff */
[----:B------:R-:W-:Y:S01]  /*0320*/  BSSY.RECONVERGENT B3, `(.L_x_6) ;  /* 0x0000035000037945 */ /* 0x000fe20003800200 */
[----:B------:R-:W-:Y:S02]  /*0330*/  PLOP3.LUT P0, PT, PT, PT, PT, 0x80, 0x8 ;  /* 0x000000000008781c */ /* 0x000fe40003f0f070 */
[----:B------:R-:W-:-:S13]  /*0340*/  ISETP.GT.AND P1, PT, R6, 0xc, PT ;  /* 0x0000000c0600780c */ /* 0x000fda0003f24270 */
[----:B------:R-:W-:Y:S05]  /*0350*/  @!P1 BRA `(.L_x_7) ;  /* 0x0000000000c49947 */ /* 0x000fea0003800000 */
[----:B------:R-:W-:-:S13]  /*0360*/  PLOP3.LUT P0, PT, PT, PT, PT, 0x8, 0x80 ;  /* 0x000000000080781c */ /* 0x000fda0003f0e170 */
.L_x_8:
[----:B------:R-:W0:Y:S02]  /*0370*/  LDC.64 R18, c[0x0][0x388] ;  /* 0x0000e200ff127b82 */ /* 0x000e240000000a00 */
[----:B0-----:R-:W-:-:S04]  /*0380*/  IMAD.WIDE R24, R3, 0x4, R18 ;  /* 0x0000000403187825 */ /* 0x001fc800078e0212 */
[C---:B------:R-:W-:Y:S01]  /*0390*/  IMAD R3, R2.reuse, 0x4, R3 ;  /* 0x0000000402037824 */ /* 0x040fe200078e0203 */
[----:B------:R-:W2:Y:S01]  /*03a0*/  LDG.E R6, desc[UR6][R24.64] ;  /* 0x0000000618067981 */ /* 0x000ea2000c1e1900 */
[----:B------:R-:W-:-:S04]  /*03b0*/  IMAD.WIDE R26, R2, 0x4, R24 ;  /* 0x00000004021a7825 */ /* 0x000fc800078e0218 */
[----:B------:R-:W-:Y:S01]  /*03c0*/  IMAD.WIDE R22, R3, 0x4, R18 ;  /* 0x0000000403167825 */ /* 0x000fe200078e0212 */
[C---:B------:R-:W-:Y:S01]  /*03d0*/  LEA R3, R2.reuse, R3, 0x2 ;  /* 0x0000000302037211 */ /* 0x040fe200078e10ff */
[----:B------:R-:W2:Y:S02]  /*03e0*/  LDG.E R7, desc[UR6][R26.64] ;  /* 0x000000061a077981 */ /* 0x000ea4000c1e1900 */
[----:B------:R-:W-:-:S04]  /*03f0*/  IMAD.WIDE R28, R2, 0x4, R26 ;  /* 0x00000004021c7825 */ /* 0x000fc800078e021a */
[C---:B------:R-:W-:Y:S01]  /*0400*/  IMAD.WIDE R10, R2.reuse, 0x4, R22 ;  /* 0x00000004020a7825 */ /* 0x040fe200078e0216 */
[----:B------:R-:W3:Y:S03]  /*0410*/  LDG.E R9, desc[UR6][R28.64] ;  /* 0x000000061c097981 */ /* 0x000ee6000c1e1900 */
[----:B------:R-:W-:Y:S01]  /*0420*/  IMAD.WIDE R12, R3, 0x4, R18 ;  /* 0x00000004030c7825 */ /* 0x000fe200078e0212 */
[----:B------:R-:W4:Y:S03]  /*0430*/  LDG.E R22, desc[UR6][R22.64] ;  /* 0x0000000616167981 */ /* 0x000f26000c1e1900 */
[----:B------:R-:W-:-:S04]  /*0440*/  IMAD.WIDE R20, R2, 0x4, R28 ;  /* 0x0000000402147825 */ /* 0x000fc800078e021c */
[C---:B------:R-:W-:Y:S01]  /*0450*/  IMAD.WIDE R14, R2.reuse, 0x4, R10 ;  /* 0x00000004020e7825 */ /* 0x040fe200078e020a */
[----:B------:R0:W3:Y:S03]  /*0460*/  LDG.E R8, desc[UR6][R20.64] ;  /* 0x0000000614087981 */ /* 0x0000e6000c1e1900 */
[C---:B------:R-:W-:Y:S01]  /*0470*/  IMAD R3, R2.reuse, 0x4, R3 ;  /* 0x0000000402037824 */ /* 0x040fe200078e0203 */
[----:B------:R1:W4:Y:S01]  /*0480*/  LDG.E R23, desc[UR6][R10.64] ;  /* 0x000000060a177981 */ /* 0x000322000c1e1900 */
[----:B------:R-:W-:-:S04]  /*0490*/  IMAD.WIDE R16, R2, 0x4, R12 ;  /* 0x0000000402107825 */ /* 0x000fc800078e020c */
[----:B------:R-:W-:-:S04]  /*04a0*/  IMAD.WIDE R18, R3, 0x4, R18 ;  /* 0x0000000403127825 */ /* 0x000fc800078e0212 */
[C---:B0-----:R-:W-:Y:S02]  /*04b0*/  IMAD.WIDE R20, R2.reuse, 0x4, R14 ;  /* 0x0000000402147825 */ /* 0x041fe400078e020e */
[----:B------:R-:W5:Y:S02]  /*04c0*/  LDG.E R14, desc[UR6][R14.64] ;  /* 0x000000060e0e7981 */ /* 0x000f64000c1e1900 */
[C---:B------:R-:W-:Y:S02]  /*04d0*/  IMAD.WIDE R24, R2.reuse, 0x4, R16 ;  /* 0x0000000402187825 */ /* 0x040fe400078e0210 */
[----:B------:R-:W5:Y:S02]  /*04e0*/  LDG.E R21, desc[UR6][R20.64] ;  /* 0x0000000614157981 */ /* 0x000f64000c1e1900 */
[C---:B------:R-:W-:Y:S02]  /*04f0*/  IMAD.WIDE R26, R2.reuse, 0x4, R18 ;  /* 0x00000004021a7825 */ /* 0x040fe400078e0212 */
[----:B------:R-:W5:Y:S02]  /*0500*/  LDG.E R16, desc[UR6][R16.64] ;  /* 0x0000000610107981 */ /* 0x000f64000c1e1900 */
[----:B------:R-:W-:-:S02]  /*0510*/  IMAD.WIDE R28, R2, 0x4, R24 ;  /* 0x00000004021c7825 */ /* 0x000fc400078e0218 */
[----:B------:R0:W5:Y:S02]  /*0520*/  LDG.E R15, desc[UR6][R12.64] ;  /* 0x000000060c0f7981 */ /* 0x000164000c1e1900 */
[C---:B-1----:R-:W-:Y:S02]  /*0530*/  IMAD.WIDE R10, R2.reuse, 0x4, R26 ;  /* 0x00000004020a7825 */ /* 0x042fe400078e021a */
[----:B------:R-:W5:Y:S04]  /*0540*/  LDG.E R24, desc[UR6][R24.64] ;  /* 0x0000000618187981 */ /* 0x000f68000c1e1900 */
[----:B------:R-:W5:Y:S01]  /*0550*/  LDG.E R29, desc[UR6][R28.64] ;  /* 0x000000061c1d7981 */ /* 0x000f62000c1e1900 */
[----:B0-----:R-:W-:-:S03]  /*0560*/  IMAD.WIDE R12, R2, 0x4, R10 ;  /* 0x00000004020c7825 */ /* 0x001fc600078e020a */
[----:B------:R-:W5:Y:S04]  /*0570*/  LDG.E R18, desc[UR6][R18.64] ;  /* 0x0000000612127981 */ /* 0x000f68000c1e1900 */
[----:B------:R-:W5:Y:S04]  /*0580*/  LDG.E R27, desc[UR6][R26.64] ;  /* 0x000000061a1b7981 */ /* 0x000f68000c1e1900 */
[----:B------:R-:W5:Y:S04]  /*0590*/  LDG.E R10, desc[UR6][R10.64] ;  /* 0x000000060a0a7981 */ /* 0x000f68000c1e1900 */
[----:B------:R-:W5:Y:S01]  /*05a0*/  LDG.E R20, desc[UR6][R12.64] ;  /* 0x000000060c147981 */ /* 0x000f62000c1e1900 */
[----:B------:R-:W-:-:S04]  /*05b0*/  IADD3 R0, PT, PT, R0, 0x10, RZ ;  /* 0x0000001000007810 */ /* 0x000fc80007ffe0ff */
[----:B------:R-:W-:Y:S01]  /*05c0*/  ISETP.GE.AND P1, PT, R0, -0xc, PT ;  /* 0xfffffff40000780c */ /* 0x000fe20003f26270 */
[----:B------:R-:W-:Y:S01]  /*05d0*/  IMAD R3, R2, 0x4, R3 ;  /* 0x0000000402037824 */ /* 0x000fe200078e0203 */
[----:B--2---:R-:W-:-:S04]  /*05e0*/  IADD3 R6, PT, PT, R7, R6, R5 ;  /* 0x0000000607067210 */ /* 0x004fc80007ffe005 */
[----:B---3--:R-:W-:-:S04]  /*05f0*/  IADD3 R6, PT, PT, R8, R9, R6 ;  /* 0x0000000908067210 */ /* 0x008fc80007ffe006 */
[----:B----4-:R-:W-:-:S04]  /*0600*/  IADD3 R6, PT, PT, R23, R22, R6 ;  /* 0x0000001617067210 */ /* 0x010fc80007ffe006 */
[----:B-----5:R-:W-:-:S04]  /*0610*/  IADD3 R6, PT, PT, R21, R14, R6 ;  /* 0x0000000e15067210 */ /* 0x020fc80007ffe006 */
[----:B------:R-:W-:-:S04]  /*0620*/  IADD3 R6, PT, PT, R16, R15, R6 ;  /* 0x0000000f10067210 */ /* 0x000fc80007ffe006 */
[----:B------:R-:W-:-:S04]  /*0630*/  IADD3 R6, PT, PT, R29, R24, R6 ;  /* 0x000000181d067210 */ /* 0x000fc80007ffe006 */
[----:B------:R-:W-:-:S04]  /*0640*/  IADD3 R27, PT, PT, R27, R18, R6 ;  /* 0x000000121b1b7210 */ /* 0x000fc80007ffe006 */
[----:B------:R-:W-:Y:S01]  /*0650*/  IADD3 R5, PT, PT, R20, R10, R27 ;  /* 0x0000000a14057210 */ /* 0x000fe20007ffe01b */
[----:B------:R-:W-:Y:S06]  /*0660*/  @!P1 BRA `(.L_x_8) ;  /* 0xfffffffc00409947 */ /* 0x000fec000383ffff */
.L_x_7:
[----:B------:R-:W-:Y:S05]  /*0670*/  BSYNC.RECONVERGENT B3 ;  /* 0x0000000000037941 */ /* 0x000fea0003800200 */
.L_x_6:
[----:B------:R-:W-:Y:S01]  /*0680*/  IADD3 R6, PT, PT, -R0, RZ, RZ ;  /* 0x000000ff00067210 */ /* 0x000fe20007ffe1ff */
[----:B------:R-:W-:Y:S03]  /*0690*/  BSSY.RECONVERGENT B3, `(.L_x_9) ;  /* 0x000001c000037945 */ /* 0x000fe60003800200 */
[----:B------:R-:W-:-:S13]  /*06a0*/  ISETP.GT.AND P1, PT, R6, 0x4, PT ;  /* 0x000000040600780c */ /* 0x000fda0003f24270 */
[----:B------:R-:W-:Y:S05]  /*06b0*/  @!P1 BRA `(.L_x_10) ;  /* 0x0000000000649947 */ /* 0x000fea0003800000 */
[----:B------:R-:W0:Y:S02]  /*06c0*/  LDC.64 R8, c[0x0][0x388] ;  /* 0x0000e200ff087b82 */ /* 0x000e240000000a00 */
[----:B0-----:R-:W-:-:S04]  /*06d0*/  IMAD.WIDE R14, R3, 0x4, R8 ;  /* 0x00000004030e7825 */ /* 0x001fc800078e0208 */
[C---:B------:R-:W-:Y:S02]  /*06e0*/  IMAD R3, R2.reuse, 0x4, R3 ;  /* 0x0000000402037824 */ /* 0x040fe400078e0203 */
[----:B------:R-:W-:Y:S02]  /*06f0*/  IMAD.WIDE R16, R2, 0x4, R14 ;  /* 0x0000000402107825 */ /* 0x000fe400078e020e */
[----:B------:R-:W2:Y:S02]  /*0700*/  LDG.E R14, desc[UR6][R14.64] ;  /* 0x000000060e0e7981 */ /* 0x000ea4000c1e1900 */
[----:B------:R-:W-:-:S04]  /*0710*/  IMAD.WIDE R8, R3, 0x4, R8 ;  /* 0x0000000403087825 */ /* 0x000fc800078e0208 */
[C---:B------:R-:W-:Y:S02]  /*0720*/  IMAD.WIDE R18, R2.reuse, 0x4, R16 ;  /* 0x0000000402127825 */ /* 0x040fe400078e0210 */
[----:B------:R-:W2:Y:S02]  /*0730*/  LDG.E R16, desc[UR6][R16.64] ;  /* 0x0000000610107981 */ /* 0x000ea4000c1e1900 */
[C---:B------:R-:W-:Y:S02]  /*0740*/  IMAD.WIDE R6, R2.reuse, 0x4, R8 ;  /* 0x0000000402067825 */ /* 0x040fe400078e0208 */
[----:B------:R-:W3:Y:S02]  /*0750*/  LDG.E R9, desc[UR6][R8.64] ;  /* 0x0000000608097981 */ /* 0x000ee4000c1e1900 */
[C---:B------:R-:W-:Y:S02]  /*0760*/  IMAD.WIDE R20, R2.reuse, 0x4, R18 ;  /* 0x0000000402147825 */ /* 0x040fe400078e0212 */
[----:B------:R-:W4:Y:S02]  /*0770*/  LDG.E R19, desc[UR6][R18.64] ;  /* 0x0000000612137981 */ /* 0x000f24000c1e1900 */
[----:B------:R-:W-:-:S02]  /*0780*/  IMAD.WIDE R10, R2, 0x4, R6 ;  /* 0x00000004020a7825 */ /* 0x000fc400078e0206 */
[----:B------:R-:W4:Y:S02]  /*0790*/  LDG.E R20, desc[UR6][R20.64] ;  /* 0x0000000614147981 */ /* 0x000f24000c1e1900 */
[C---:B------:R-:W-:Y:S02]  /*07a0*/  IMAD.WIDE R12, R2.reuse, 0x4, R10 ;  /* 0x00000004020c7825 */ /* 0x040fe400078e020a */
[----:B------:R-:W3:Y:S04]  /*07b0*/  LDG.E R6, desc[UR6][R6.64] ;  /* 0x0000000606067981 */ /* 0x000ee8000c1e1900 */
[----:B------:R-:W5:Y:S04]  /*07c0*/  LDG.E R11, desc[UR6][R10.64] ;  /* 0x000000060a0b7981 */ /* 0x000f68000c1e1900 */
[----:B------:R-:W5:Y:S01]  /*07d0*/  LDG.E R12, desc[UR6][R12.64] ;  /* 0x000000060c0c7981 */ /* 0x000f62000c1e1900 */
[----:B------:R-:W-:Y:S01]  /*07e0*/  PLOP3.LUT P0, PT, PT, PT, PT, 0x8, 0x80 ;  /* 0x000000000080781c */ /* 0x000fe20003f0e170 */
[----:B------:R-:W-:Y:S01]  /*07f0*/  IMAD R3, R2, 0x4, R3 ;  /* 0x0000000402037824 */ /* 0x000fe200078e0203 */
[----:B------:R-:W-:-:S02]  /*0800*/  IADD3 R0, PT, PT, R0, 0x8, RZ ;  /* 0x0000000800007810 */ /* 0x000fc40007ffe0ff */
[----:B--2---:R-:W-:-:S04]  /*0810*/  IADD3 R14, PT, PT, R16, R14, R5 ;  /* 0x0000000e100e7210 */ /* 0x004fc80007ffe005 */
[----:B----4-:R-:W-:-:S04]  /*0820*/  IADD3 R14, PT, PT, R20, R19, R14 ;  /* 0x00000013140e7210 */ /* 0x010fc80007ffe00e */
[----:B---3--:R-:W-:-:S04]  /*0830*/  IADD3 R14, PT, PT, R6, R9, R14 ;  /* 0x00000009060e7210 */ /* 0x008fc80007ffe00e */
[----:B-----5:R-:W-:-:S07]  /*0840*/  IADD3 R5, PT, PT, R12, R11, R14 ;  /* 0x0000000b0c057210 */ /* 0x020fce0007ffe00e */
.L_x_10:
[----:B------:R-:W-:Y:S05]  /*0850*/  BSYNC.RECONVERGENT B3 ;  /* 0x0000000000037941 */ /* 0x000fea0003800200 */
.L_x_9:
[----:B------:R-:W-:-:S13]  /*0860*/  ISETP.NE.OR P0, PT, R0, RZ, P0 ;  /* 0x000000ff0000720c */ /* 0x000fda0000705670 */
[----:B------:R-:W-:Y:S05]  /*0870*/  @!P0 BREAK.RELIABLE B0 ;  /* 0x0000000000008942 */ /* 0x000fea0003800100 */
[----:B------:R-:W-:Y:S05]  /*0880*/  @!P0 BRA `(.L_x_3) ;  /* 0x0000000000408947 */ /* 0x000fea0003800000 */
.L_x_5:
[----:B------:R-:W-:Y:S05]  /*0890*/  BSYNC.RELIABLE B0 ;  /* 0x0000000000007941 */ /* 0x000fea0003800100 */
.L_x_4:
[----:B------:R-:W0:Y:S02]  /*08a0*/  LDC.64 R6, c[0x0][0x388] ;  /* 0x0000e200ff067b82 */ /* 0x000e240000000a00 */
[----:B0-----:R-:W-:-:S04]  /*08b0*/  IMAD.WIDE R6, R3, 0x4, R6 ;  /* 0x0000000403067825 */ /* 0x001fc800078e0206 */
[C---:B------:R-:W-:Y:S02]  /*08c0*/  IMAD.WIDE R8, R2.reuse, 0x4, R6 ;  /* 0x0000000402087825 */ /* 0x040fe400078e0206 */
[----:B------:R-:W2:Y:S02]  /*08d0*/  LDG.E R6, desc[UR6][R6.64] ;  /* 0x0000000606067981 */ /* 0x000ea4000c1e1900 */
[C---:B------:R-:W-:Y:S02]  /*08e0*/  IMAD.WIDE R10, R2.reuse, 0x4, R8 ;  /* 0x00000004020a7825 */ /* 0x040fe400078e0208 */
[----:B------:R-:W2:Y:S02]  /*08f0*/  LDG.E R8, desc[UR6][R8.64] ;  /* 0x0000000608087981 */ /* 0x000ea4000c1e1900 */
[----:B------:R-:W-:Y:S02]  /*0900*/  IMAD.WIDE R12, R2, 0x4, R10 ;  /* 0x00000004020c7825 */ /* 0x000fe400078e020a */
[----:B------:R-:W3:Y:S04]  /*0910*/  LDG.E R10, desc[UR6][R10.64] ;  /* 0x000000060a0a7981 */ /* 0x000ee8000c1e1900 */
[----:B------:R-:W3:Y:S01]  /*0920*/  LDG.E R12, desc[UR6][R12.64] ;  /* 0x000000060c0c7981 */ /* 0x000ee2000c1e1900 */
[----:B------:R-:W-:-:S04]  /*0930*/  IADD3 R0, PT, PT, R0, 0x4, RZ ;  /* 0x0000000400007810 */ /* 0x000fc80007ffe0ff */
[----:B------:R-:W-:Y:S01]  /*0940*/  ISETP.NE.AND P0, PT, R0, RZ, PT ;  /* 0x000000ff0000720c */ /* 0x000fe20003f05270 */
[----:B------:R-:W-:Y:S01]  /*0950*/  IMAD R3, R2, 0x4, R3 ;  /* 0x0000000402037824 */ /* 0x000fe200078e0203 */
[----:B--2---:R-:W-:-:S04]  /*0960*/  IADD3 R5, PT, PT, R8, R6, R5 ;  /* 0x0000000608057210 */ /* 0x004fc80007ffe005 */
[----:B---3--:R-:W-:-:S07]  /*0970*/  IADD3 R5, PT, PT, R12, R10, R5 ;  /* 0x0000000a0c057210 */ /* 0x008fce0007ffe005 */
[----:B------:R-:W-:Y:S05]  /*0980*/  @P0 BRA `(.L_x_4) ;  /* 0xfffffffc00c40947 */ /* 0x000fea000383ffff */
.L_x_3:
[----:B------:R-:W-:Y:S05]  /*0990*/  BSYNC.RECONVERGENT B1 ;  /* 0x0000000000017941 */ /* 0x000fea0003800200 */
.L_x_2:
[----:B------:R-:W-:-:S13]  /*09a0*/  ISETP.NE.AND P0, PT, R4, RZ, PT ;  /* 0x000000ff0400720c */ /* 0x000fda0003f05270 */
[----:B------:R-:W-:Y:S05]  /*09b0*/  @!P0 BRA `(.L_x_1) ;  /* 0x0000000000248947 */ /* 0x000fea0003800000 */
[----:B------:R-:W0:Y:S01]  /*09c0*/  LDC.64 R6, c[0x0][0x388] ;  /* 0x0000e200ff067b82 */ /* 0x000e220000000a00 */
[----:B------:R-:W-:-:S07]  /*09d0*/  IADD3 R4, PT, PT, -R4, RZ, RZ ;  /* 0x000000ff04047210 */ /* 0x000fce0007ffe1ff */
.L_x_11:
[----:B0-----:R-:W-:-:S06]  /*09e0*/  IMAD.WIDE R8, R3, 0x4, R6 ;  /* 0x0000000403087825 */ /* 0x001fcc00078e0206 */
[----:B------:R-:W2:Y:S01]  /*09f0*/  LDG.E R8, desc[UR6][R8.64] ;  /* 0x0000000608087981 */ /* 0x000ea2000c1e1900 */
[----:B------:R-:W-:Y:S01]  /*0a00*/  VIADD R4, R4, 0x1 ;  /* 0x0000000104047836 */ /* 0x000fe20000000000 */
[----:B------:R-:W-:-:S04]  /*0a10*/  IADD3 R3, PT, PT, R2, R3, RZ ;  /* 0x0000000302037210 */ /* 0x000fc80007ffe0ff */
[----:B------:R-:W-:Y:S01]  /*0a20*/  ISETP.NE.AND P0, PT, R4, RZ, PT ;  /* 0x000000ff0400720c */ /* 0x000fe20003f05270 */
[----:B--2---:R-:W-:-:S12]  /*0a30*/  IMAD.IADD R5, R8, 0x1, R5 ;  /* 0x0000000108057824 */ /* 0x004fd800078e0205 */
[----:B------:R-:W-:Y:S05]  /*0a40*/  @P0 BRA `(.L_x_11) ;  /* 0xfffffffc00e40947 */ /* 0x000fea000383ffff */
.L_x_1:
[----:B------:R-:W-:Y:S05]  /*0a50*/  BSYNC.RECONVERGENT B2 ;  /* 0x0000000000027941 */ /* 0x000fea0003800200 */
.L_x_0:
[----:B------:R-:W-:Y:S05]  /*0a60*/  WARPSYNC.ALL ;  /* 0x0000000000007948 */ /* 0x000fea0003800000 */
[----:B------:R-:W0:Y:S01]  /*0a70*/  S2R R0, SR_LANEID ;  /* 0x0000000000007919 */ /* 0x000e220000000000 */
[----:B------:R-:W1:Y:S08]  /*0a80*/  REDUX.SUM UR5, R5 ;  /* 0x00000000050573c4 */ /* 0x000e70000000c000 */
[----:B------:R-:W2:Y:S01]  /*0a90*/  LDC.64 R2, c[0x0][0x390] ;  /* 0x0000e400ff027b82 */ /* 0x000ea20000000a00 */
[----:B------:R-:W-:-:S02]  /*0aa0*/  VOTEU.ANY UR4, UPT, PT ;  /* 0x0000000000047886 */ /* 0x000fc400038e0100 */
[----:B------:R-:W-:Y:S01]  /*0ab0*/  UFLO.U32 UR4, UR4 ;  /* 0x00000004000472bd */ /* 0x000fe200080e0000 */
[----:B-1----:R-:W-:-:S05]  /*0ac0*/  MOV R7, UR5 ;  /* 0x0000000500077c02 */ /* 0x002fca0008000f00 */
[----:B0-----:R-:W-:-:S13]  /*0ad0*/  ISETP.EQ.U32.AND P0, PT, R0, UR4, PT ;  /* 0x0000000400007c0c */ /* 0x001fda000bf02070 */
[----:B--2---:R-:W-:Y:S01]  /*0ae0*/  @P0 REDG.E.ADD.STRONG.GPU desc[UR6][R2.64], R7 ;  /* 0x000000070200098e */ /* 0x004fe2000c12e106 */
[----:B------:R-:W-:Y:S05]  /*0af0*/  EXIT ;  /* 0x000000000000794d */ /* 0x000fea0003800000 */
.L_x_12:
[----:B------:R-:W-:-:S00]  /*0b00*/  BRA `(.L_x_12) ;  /* 0xfffffffc00fc7947 */ /* 0x000fc0000383ffff */
[----:B------:R-:W-:-:S00]  /*0b10*/  NOP ;  /* 0x0000000000007918 */ /* 0x000fc00000000000 */
        /* <DEDUP_REMOVED lines=14> */
.L_x_13:


//--------------------- .nv.shared.reserved.0     --------------------------
	.section	.nv.shared.reserved.0,"aw",@nobits
	.weak		__nv_reservedSMEM_offset_0_alias
	.size		__nv_reservedSMEM_offset_0_alias, 0, 64
	.other		__nv_reservedSMEM_offset_0_alias,@"STO_CUDA_RESERVED_SHARED STV_DEFAULT"
__nv_reservedSMEM_offset_0_alias:
	.zero		0
	.zero		64


//--------------------- .nv.constant0._Z9vector_fniPiS_ --------------------------
	.section	.nv.constant0._Z9vector_fniPiS_,"a",@progbits
	.sectionflags	@""
	.align	4
.nv.constant0._Z9vector_fniPiS_:
	.zero		920


//--------------------- SYMBOLS --------------------------

	.type		.nv.reservedSmem.offset0,@object
	.size		.nv.reservedSmem.offset0,0x4
